	.version 1.4
	.target sm_10, map_f64_to_f32
	// compiled with /usr/local/cuda/bin/../open64/lib//be
	// nvopencc 4.1 built on 2014-04-01

	//-----------------------------------------------------------
	// Compiling /var/folders/0j/9xg0t3p94z97vqtq37_hk89w000z6_/T//tmpxft_00005d90_00000000-9_KNNSearch.cpp3.i (/var/folders/0j/9xg0t3p94z97vqtq37_hk89w000z6_/T/ccBI#.r2nxBX)
	//-----------------------------------------------------------

	//-----------------------------------------------------------
	// Options:
	//-----------------------------------------------------------
	//  Target:ptx, ISA:sm_10, Endian:little, Pointer Size:64
	//  -O3	(Optimization level)
	//  -g0	(Debug level)
	//  -m2	(Report advisories)
	//-----------------------------------------------------------

	.file	1	"/var/folders/0j/9xg0t3p94z97vqtq37_hk89w000z6_/T//tmpxft_00005d90_00000000-8_KNNSearch.cudafe2.gpu"
	.file	2	"/Applications/Xcode.app/Contents/Developer/Toolchains/XcodeDefault.xctoolchain/usr/bin/../lib/clang/7.0.0/include/stddef.h"
	.file	3	"/usr/local/cuda/bin/../include/crt/device_runtime.h"
	.file	4	"/usr/local/cuda/bin/../include/host_defines.h"
	.file	5	"/usr/local/cuda/bin/../include/builtin_types.h"
	.file	6	"/usr/local/cuda/bin/../include/device_types.h"
	.file	7	"/usr/local/cuda/bin/../include/driver_types.h"
	.file	8	"/usr/local/cuda/bin/../include/surface_types.h"
	.file	9	"/usr/local/cuda/bin/../include/texture_types.h"
	.file	10	"/usr/local/cuda/bin/../include/vector_types.h"
	.file	11	"/usr/local/cuda/bin/../include/device_launch_parameters.h"
	.file	12	"/usr/local/cuda/bin/../include/crt/storage_class.h"
	.file	13	"KNNSearch.cu"
	.file	14	"/usr/local/cuda/bin/../include/common_functions.h"
	.file	15	"/usr/local/cuda/bin/../include/math_functions.h"
	.file	16	"/usr/local/cuda/bin/../include/math_constants.h"
	.file	17	"/usr/local/cuda/bin/../include/device_functions.h"
	.file	18	"/usr/local/cuda/bin/../include/sm_11_atomic_functions.h"
	.file	19	"/usr/local/cuda/bin/../include/sm_12_atomic_functions.h"
	.file	20	"/usr/local/cuda/bin/../include/sm_13_double_functions.h"
	.file	21	"/usr/local/cuda/bin/../include/sm_20_atomic_functions.h"
	.file	22	"/usr/local/cuda/bin/../include/sm_32_atomic_functions.h"
	.file	23	"/usr/local/cuda/bin/../include/sm_35_atomic_functions.h"
	.file	24	"/usr/local/cuda/bin/../include/sm_20_intrinsics.h"
	.file	25	"/usr/local/cuda/bin/../include/sm_30_intrinsics.h"
	.file	26	"/usr/local/cuda/bin/../include/sm_32_intrinsics.h"
	.file	27	"/usr/local/cuda/bin/../include/sm_35_intrinsics.h"
	.file	28	"/usr/local/cuda/bin/../include/surface_functions.h"
	.file	29	"/usr/local/cuda/bin/../include/texture_fetch_functions.h"
	.file	30	"/usr/local/cuda/bin/../include/texture_indirect_functions.h"
	.file	31	"/usr/local/cuda/bin/../include/surface_indirect_functions.h"
	.file	32	"/usr/local/cuda/bin/../include/math_functions_dbl_ptx1.h"


	.entry _Z9KNNSearchPfPKiPKfS3_ (
		.param .u64 __cudaparm__Z9KNNSearchPfPKiPKfS3__result,
		.param .u64 __cudaparm__Z9KNNSearchPfPKiPKfS3__args,
		.param .u64 __cudaparm__Z9KNNSearchPfPKiPKfS3__pc1,
		.param .u64 __cudaparm__Z9KNNSearchPfPKiPKfS3__pc2)
	{
	.reg .u32 %r<21>;
	.reg .u64 %rd<24>;
	.reg .f32 %f<16>;
	.reg .pred %p<6>;
	.loc	13	1	0
$LDWbegin__Z9KNNSearchPfPKiPKfS3_:
	.loc	13	5	0
	ld.param.u64 	%rd1, [__cudaparm__Z9KNNSearchPfPKiPKfS3__args];
	ld.global.s32 	%r1, [%rd1+4];
	.loc	13	6	0
	ld.global.s32 	%r2, [%rd1+8];
	.loc	13	7	0
	ld.global.s32 	%r3, [%rd1+12];
	.loc	13	11	0
	cvt.u32.u16 	%r4, %ctaid.x;
	mul.lo.u32 	%r5, %r1, %r4;
	cvt.u32.u16 	%r6, %tid.x;
	add.u32 	%r7, %r6, %r5;
	cvt.s64.s32 	%rd2, %r7;
	mul.wide.s32 	%rd3, %r7, 4;
	ld.param.u64 	%rd4, [__cudaparm__Z9KNNSearchPfPKiPKfS3__pc2];
	add.u64 	%rd5, %rd3, %rd4;
	ld.global.f32 	%f1, [%rd5+0];
	.loc	13	12	0
	add.s32 	%r8, %r3, %r7;
	cvt.s64.s32 	%rd6, %r8;
	mul.wide.s32 	%rd7, %r8, 4;
	add.u64 	%rd8, %rd7, %rd4;
	ld.global.f32 	%f2, [%rd8+0];
	.loc	13	13	0
	mul.lo.s32 	%r9, %r3, 2;
	add.s32 	%r10, %r7, %r9;
	cvt.s64.s32 	%rd9, %r10;
	mul.wide.s32 	%rd10, %r10, 4;
	add.u64 	%rd11, %rd4, %rd10;
	ld.global.f32 	%f3, [%rd11+0];
	setp.le.s32 	%p1, %r3, %r7;
	@%p1 bra 	$Lt_0_2818;
	mov.u32 	%r11, 0;
	setp.le.s32 	%p2, %r2, %r11;
	@%p2 bra 	$Lt_0_4866;
	mov.s32 	%r12, %r2;
	mul.lo.s32 	%r13, %r2, 2;
	ld.param.u64 	%rd12, [__cudaparm__Z9KNNSearchPfPKiPKfS3__pc1];
	mov.s64 	%rd13, %rd12;
	mov.s32 	%r14, 0;
	mov.f32 	%f4, 0f47c35000;     	// 100000
	mov.s32 	%r15, 0;
	mov.s32 	%r16, %r12;
$Lt_0_3842:
 //<loop> Loop body line 13, nesting depth: 1, estimated iterations: unknown
	.loc	13	19	0
	ld.global.f32 	%f5, [%rd13+0];
	.loc	13	20	0
	add.s32 	%r17, %r2, %r14;
	cvt.s64.s32 	%rd14, %r17;
	mul.wide.s32 	%rd15, %r17, 4;
	.loc	13	13	0
	ld.param.u64 	%rd12, [__cudaparm__Z9KNNSearchPfPKiPKfS3__pc1];
	.loc	13	20	0
	add.u64 	%rd16, %rd12, %rd15;
	ld.global.f32 	%f6, [%rd16+0];
	.loc	13	21	0
	add.s32 	%r18, %r13, %r14;
	cvt.s64.s32 	%rd17, %r18;
	mul.wide.s32 	%rd18, %r18, 4;
	add.u64 	%rd19, %rd12, %rd18;
	ld.global.f32 	%f7, [%rd19+0];
	sub.f32 	%f8, %f2, %f6;
	sub.f32 	%f9, %f1, %f5;
	sub.f32 	%f10, %f3, %f7;
	mul.f32 	%f11, %f8, %f8;
	mad.f32 	%f12, %f9, %f9, %f11;
	mad.f32 	%f13, %f10, %f10, %f12;
	setp.lt.f32 	%p3, %f13, %f4;
	@!%p3 bra 	$Lt_0_4098;
	.loc	13	28	0
	mov.f32 	%f4, %f13;
	.loc	13	29	0
	mov.s32 	%r15, %r14;
$Lt_0_4098:
	add.s32 	%r14, %r14, 1;
	add.u64 	%rd13, %rd13, 4;
	setp.ne.s32 	%p4, %r2, %r14;
	@%p4 bra 	$Lt_0_3842;
	bra.uni 	$Lt_0_3330;
$Lt_0_4866:
	mov.f32 	%f4, 0f47c35000;     	// 100000
	mov.s32 	%r15, 0;
$Lt_0_3330:
	.loc	13	37	0
	ld.param.u64 	%rd20, [__cudaparm__Z9KNNSearchPfPKiPKfS3__result];
	add.s32 	%r19, %r15, 1;
	cvt.rn.f32.s32 	%f14, %r19;
	add.u64 	%rd21, %rd3, %rd20;
	st.global.f32 	[%rd21+0], %f14;
	.loc	13	38	0
	add.u64 	%rd22, %rd7, %rd20;
	st.global.f32 	[%rd22+0], %f4;
$Lt_0_2818:
	.loc	13	42	0
	exit;
$LDWend__Z9KNNSearchPfPKiPKfS3_:
	} // _Z9KNNSearchPfPKiPKfS3_



// ===== COMPILED SASS (sm_100) =====

	.target	sm_100

	.elftype	@"ET_EXEC"


//--------------------- .note.nv.tkinfo           --------------------------
	.section	.note.nv.tkinfo,"",@"SHT_NOTE"
	.sectionflags	@"SHF_NOTE_NV_TKINFO"
	.tkinfo
        /*0018*/ 	.word	0x00000002
        /*0030*/ 	.string	""
        /*0030*/ 	.string	"ptxas"
        /*0030*/ 	.string	"Cuda compilation tools, release 13.0, V13.0.88"
        /*0030*/ 	.string	"Build cuda_13.0.r13.0/compiler.36424714_0"
        /*0030*/ 	.string	"-arch sm_100 "



//--------------------- .note.nv.cuinfo           --------------------------
	.section	.note.nv.cuinfo,"",@"SHT_NOTE"
	.sectionflags	@"SHF_NOTE_NV_CUINFO"
        /*0018*/ 	.short	0x0002
        /*001a*/ 	.short	0x000a
        /*001c*/ 	.short	0x0082
	.zero		2


//--------------------- .nv.info                  --------------------------
	.section	.nv.info,"",@"SHT_CUDA_INFO"
	.align	4


	//----- nvinfo : EIATTR_REGCOUNT
	.align		4
        /*0000*/ 	.byte	0x04, 0x2f
        /*0002*/ 	.short	(.L_1 - .L_0)
	.align		4
.L_0:
        /*0004*/ 	.word	index@(_Z9KNNSearchPfPKiPKfS3_)
        /*0008*/ 	.word	0x00000020


	//----- nvinfo : EIATTR_FRAME_SIZE
	.align		4
.L_1:
        /*000c*/ 	.byte	0x04, 0x11
        /*000e*/ 	.short	(.L_3 - .L_2)
	.align		4
.L_2:
        /*0010*/ 	.word	index@(_Z9KNNSearchPfPKiPKfS3_)
        /*0014*/ 	.word	0x00000000


	//----- nvinfo : EIATTR_MIN_STACK_SIZE
	.align		4
.L_3:
        /*0018*/ 	.byte	0x04, 0x12
        /*001a*/ 	.short	(.L_5 - .L_4)
	.align		4
.L_4:
        /*001c*/ 	.word	index@(_Z9KNNSearchPfPKiPKfS3_)
        /*0020*/ 	.word	0x00000000
.L_5:


//--------------------- .nv.compat                --------------------------
	.section	.nv.compat,"",@"SHT_CUDA_COMPAT_INFO"
	.align	4
        /*0000*/ 	.byte	0x02, 0x09, 0x00, 0x00, 0x02, 0x02, 0x01, 0x00, 0x02, 0x05, 0x05, 0x00, 0x03, 0x07, 0x01, 0x01
        /*0010*/ 	.byte	0x02, 0x03, 0x00, 0x00, 0x02, 0x06, 0x01, 0x00, 0x04, 0x0b, 0x08, 0x00, 0x09, 0x00, 0x00, 0x00
        /*0020*/ 	.byte	0x00, 0x00, 0x00, 0x00


//--------------------- .nv.info._Z9KNNSearchPfPKiPKfS3_ --------------------------
	.section	.nv.info._Z9KNNSearchPfPKiPKfS3_,"",@"SHT_CUDA_INFO"
	.sectionflags	@""
	.align	4


	//----- nvinfo : EIATTR_CUDA_API_VERSION
	.align		4
        /*0000*/ 	.byte	0x04, 0x37
        /*0002*/ 	.short	(.L_7 - .L_6)
.L_6:
        /*0004*/ 	.word	0x00000082


	//----- nvinfo : EIATTR_KPARAM_INFO
	.align		4
.L_7:
        /*0008*/ 	.byte	0x04, 0x17
        /*000a*/ 	.short	(.L_9 - .L_8)
.L_8:
        /*000c*/ 	.word	0x00000000
        /*0010*/ 	.short	0x0003
        /*0012*/ 	.short	0x0018
        /*0014*/ 	.byte	0x00, 0xf0, 0x21, 0x00


	//----- nvinfo : EIATTR_KPARAM_INFO
	.align		4
.L_9:
        /*0018*/ 	.byte	0x04, 0x17
        /*001a*/ 	.short	(.L_11 - .L_10)
.L_10:
        /*001c*/ 	.word	0x00000000
        /*0020*/ 	.short	0x0002
        /*0022*/ 	.short	0x0010
        /*0024*/ 	.byte	0x00, 0xf0, 0x21, 0x00


	//----- nvinfo : EIATTR_KPARAM_INFO
	.align		4
.L_11:
        /*0028*/ 	.byte	0x04, 0x17
        /*002a*/ 	.short	(.L_13 - .L_12)
.L_12:
        /*002c*/ 	.word	0x00000000
        /*0030*/ 	.short	0x0001
        /*0032*/ 	.short	0x0008
        /*0034*/ 	.byte	0x00, 0xf0, 0x21, 0x00


	//----- nvinfo : EIATTR_KPARAM_INFO
	.align		4
.L_13:
        /*0038*/ 	.byte	0x04, 0x17
        /*003a*/ 	.short	(.L_15 - .L_14)
.L_14:
        /*003c*/ 	.word	0x00000000
        /*0040*/ 	.short	0x0000
        /*0042*/ 	.short	0x0000
        /*0044*/ 	.byte	0x00, 0xf0, 0x21, 0x00


	//----- nvinfo : EIATTR_SPARSE_MMA_MASK
	.align		4
.L_15:
        /*0048*/ 	.byte	0x03, 0x50
        /*004a*/ 	.short	0x0000


	//----- nvinfo : EIATTR_MAXREG_COUNT
	.align		4
        /*004c*/ 	.byte	0x03, 0x1b
        /*004e*/ 	.short	0x00ff


	//----- nvinfo : EIATTR_MERCURY_ISA_VERSION
	.align		4
        /*0050*/ 	.byte	0x03, 0x5f
        /*0052*/ 	.short	0x0101


	//----- nvinfo : EIATTR_VRC_CTA_INIT_COUNT
	.align		4
        /*0054*/ 	.byte	0x02, 0x4a
	.zero		1
	.zero		1


	//----- nvinfo : EIATTR_EXIT_INSTR_OFFSETS
	.align		4
        /*0058*/ 	.byte	0x04, 0x1c
        /*005a*/ 	.short	(.L_17 - .L_16)


	//   ....[0]....
.L_16:
        /*005c*/ 	.word	0x000000b0


	//   ....[1]....
        /*0060*/ 	.word	0x00000bd0


	//----- nvinfo : EIATTR_CBANK_PARAM_SIZE
	.align		4
.L_17:
        /*0064*/ 	.byte	0x03, 0x19
        /*0066*/ 	.short	0x0020


	//----- nvinfo : EIATTR_PARAM_CBANK
	.align		4
        /*0068*/ 	.byte	0x04, 0x0a
        /*006a*/ 	.short	(.L_19 - .L_18)
	.align		4
.L_18:
        /*006c*/ 	.word	index@(.nv.constant0._Z9KNNSearchPfPKiPKfS3_)
        /*0070*/ 	.short	0x0380
        /*0072*/ 	.short	0x0020


	//----- nvinfo : EIATTR_SW_WAR
	.align		4
.L_19:
        /*0074*/ 	.byte	0x04, 0x36
        /*0076*/ 	.short	(.L_21 - .L_20)
.L_20:
        /*0078*/ 	.word	0x00000008
.L_21:


//--------------------- .nv.callgraph             --------------------------
	.section	.nv.callgraph,"",@"SHT_CUDA_CALLGRAPH"
	.align	4
	.sectionentsize	8
	.align		4
        /*0000*/ 	.word	0x00000000
	.align		4
        /*0004*/ 	.word	0xffffffff
	.align		4
        /*0008*/ 	.word	0x00000000
	.align		4
        /*000c*/ 	.word	0xfffffffe
	.align		4
        /*0010*/ 	.word	0x00000000
	.align		4
        /*0014*/ 	.word	0xfffffffd
	.align		4
        /*0018*/ 	.word	0x00000000
	.align		4
        /*001c*/ 	.word	0xfffffffc


//--------------------- .text._Z9KNNSearchPfPKiPKfS3_ --------------------------
	.section	.text._Z9KNNSearchPfPKiPKfS3_,"ax",@progbits
	.align	128
.text._Z9KNNSearchPfPKiPKfS3_:
        .type           _Z9KNNSearchPfPKiPKfS3_,@function
        .size           _Z9KNNSearchPfPKiPKfS3_,(.L_x_7 - _Z9KNNSearchPfPKiPKfS3_)
        .other          _Z9KNNSearchPfPKiPKfS3_,@"STO_CUDA_ENTRY STV_DEFAULT"
_Z9KNNSearchPfPKiPKfS3_:
[----:B------:R-:W-:Y:S08]  /*0000*/  LDC R1, c[0x0][0x37c] ;  /* 0x0000df00ff017b82 */ /* 0x000ff00000000800 */
[----:B------:R-:W0:Y:S01]  /*0010*/  LDC.64 R4, c[0x0][0x388] ;  /* 0x0000e200ff047b82 */ /* 0x000e220000000a00 */
[----:B------:R-:W0:Y:S02]  /*0020*/  LDCU.64 UR6, c[0x0][0x358] ;  /* 0x00006b00ff0677ac */ /* 0x000e240008000a00 */
[----:B0-----:R-:W2:Y:S04]  /*0030*/  LDG.E R0, desc[UR6][R4.64+0x4] ;  /* 0x0000040604007981 */ /* 0x001ea8000c1e1900 */
[----:B------:R-:W3:Y:S01]  /*0040*/  LDG.E R3, desc[UR6][R4.64+0xc] ;  /* 0x00000c0604037981 */ /* 0x000ee2000c1e1900 */
[----:B------:R-:W0:Y:S01]  /*0050*/  S2UR UR4, SR_CTAID.X ;  /* 0x00000000000479c3 */ /* 0x000e220000002500 */
[----:B------:R-:W1:Y:S01]  /*0060*/  S2R R7, SR_TID.X ;  /* 0x0000000000077919 */ /* 0x000e620000002100 */
[----:B0-----:R-:W-:Y:S01]  /*0070*/  ULOP3.LUT UR4, UR4, 0xffff, URZ, 0xc0, !UPT ;  /* 0x0000ffff04047892 */ /* 0x001fe2000f8ec0ff */
[----:B-1----:R-:W-:-:S05]  /*0080*/  LOP3.LUT R7, R7, 0xffff, RZ, 0xc0, !PT ;  /* 0x0000ffff07077812 */ /* 0x002fca00078ec0ff */
[----:B--2---:R-:W-:-:S05]  /*0090*/  IMAD R0, R0, UR4, R7 ;  /* 0x0000000400007c24 */ /* 0x004fca000f8e0207 */
[----:B---3--:R-:W-:-:S13]  /*00a0*/  ISETP.GT.AND P0, PT, R3, R0, PT ;  /* 0x000000000300720c */ /* 0x008fda0003f04270 */
[----:B------:R-:W-:Y:S05]  /*00b0*/  @!P0 EXIT ;  /* 0x000000000000894d */ /* 0x000fea0003800000 */
[----:B------:R-:W2:Y:S01]  /*00c0*/  LDG.E R2, desc[UR6][R4.64+0x8] ;  /* 0x0000080604027981 */ /* 0x000ea2000c1e1900 */
[----:B------:R-:W0:Y:S01]  /*00d0*/  LDC.64 R14, c[0x0][0x398] ;  /* 0x0000e600ff0e7b82 */ /* 0x000e220000000a00 */
[CC--:B------:R-:W-:Y:S02]  /*00e0*/  LEA R19, R3.reuse, R0.reuse, 0x1 ;  /* 0x0000000003137211 */ /* 0x0c0fe400078e08ff */
[----:B------:R-:W-:-:S03]  /*00f0*/  IADD3 R3, PT, PT, R3, R0, RZ ;  /* 0x0000000003037210 */ /* 0x000fc60007ffe0ff */
[----:B0-----:R-:W-:Y:S01]  /*0100*/  IMAD.WIDE R18, R19, 0x4, R14 ;  /* 0x0000000413127825 */ /* 0x001fe200078e020e */
[----:B--2---:R-:W-:-:S13]  /*0110*/  ISETP.GT.AND P0, PT, R2, RZ, PT ;  /* 0x000000ff0200720c */ /* 0x004fda0003f04270 */
[----:B------:R-:W-:Y:S05]  /*0120*/  @!P0 BRA `(.L_x_0) ;  /* 0x0000000800848947 */ /* 0x000fea0003800000 */
[--C-:B------:R-:W-:Y:S01]  /*0130*/  IMAD.WIDE R10, R0, 0x4, R14.reuse ;  /* 0x00000004000a7825 */ /* 0x100fe200078e020e */
[----:B------:R0:W5:Y:S01]  /*0140*/  LDG.E R4, desc[UR6][R18.64] ;  /* 0x0000000612047981 */ /* 0x000162000c1e1900 */
[----:B------:R-:W1:Y:S01]  /*0150*/  LDCU UR4, c[0x0][0x390] ;  /* 0x00007200ff0477ac */ /* 0x000e620008000800 */
[----:B------:R-:W2:Y:S01]  /*0160*/  LDC R17, c[0x0][0x394] ;  /* 0x0000e500ff117b82 */ /* 0x000ea20000000800 */
[----:B------:R-:W-:Y:S01]  /*0170*/  IMAD.WIDE R14, R3, 0x4, R14 ;  /* 0x00000004030e7825 */ /* 0x000fe200078e020e */
[----:B------:R0:W5:Y:S04]  /*0180*/  LDG.E R5, desc[UR6][R10.64] ;  /* 0x000000060a057981 */ /* 0x000168000c1e1900 */
[----:B------:R0:W5:Y:S02]  /*0190*/  LDG.E R6, desc[UR6][R14.64] ;  /* 0x000000060e067981 */ /* 0x000164000c1e1900 */
[----:B------:R-:W3:Y:S01]  /*01a0*/  LDC.64 R12, c[0x0][0x390] ;  /* 0x0000e400ff0c7b82 */ /* 0x000ee20000000a00 */
[----:B------:R-:W-:Y:S01]  /*01b0*/  ISETP.GT.AND P0, PT, R2, RZ, PT ;  /* 0x000000ff0200720c */ /* 0x000fe20003f04270 */
[----:B------:R-:W-:Y:S01]  /*01c0*/  HFMA2 R7, -RZ, RZ, 7.76171875, 32 ;  /* 0x47c35000ff077431 */ /* 0x000fe200000001ff */
[----:B------:R-:W-:-:S02]  /*01d0*/  CS2R R8, SRZ ;  /* 0x0000000000087805 */ /* 0x000fc4000001ff00 */
[----:B-1----:R-:W-:-:S09]  /*01e0*/  MOV R16, UR4 ;  /* 0x0000000400107c02 */ /* 0x002fd20008000f00 */
[----:B0-----:R-:W-:Y:S05]  /*01f0*/  @!P0 BRA `(.L_x_1) ;  /* 0x0000000400f88947 */ /* 0x001fea0003800000 */
[----:B------:R-:W-:Y:S02]  /*0200*/  IADD3 R10, PT, PT, R2, -R9, RZ ;  /* 0x80000009020a7210 */ /* 0x000fe40007ffe0ff */
[----:B------:R-:W-:Y:S02]  /*0210*/  PLOP3.LUT P0, PT, PT, PT, PT, 0x80, 0x8 ;  /* 0x000000000008781c */ /* 0x000fe40003f0f070 */
[----:B------:R-:W-:-:S13]  /*0220*/  ISETP.GT.AND P1, PT, R10, 0x3, PT ;  /* 0x000000030a00780c */ /* 0x000fda0003f24270 */
[----:B------:R-:W-:Y:S05]  /*0230*/  @!P1 BRA `(.L_x_2) ;  /* 0x00000004002c9947 */ /* 0x000fea0003800000 */
[----:B------:R-:W0:Y:S01]  /*0240*/  LDC.64 R14, c[0x0][0x390] ;  /* 0x0000e400ff0e7b82 */ /* 0x000e220000000a00 */
[----:B------:R-:W-:Y:S02]  /*0250*/  PLOP3.LUT P0, PT, PT, PT, PT, 0x8, 0x80 ;  /* 0x000000000080781c */ /* 0x000fe40003f0e170 */
[----:B------:R-:W-:-:S11]  /*0260*/  IADD3 R10, PT, PT, R2, -0x3, RZ ;  /* 0xfffffffd020a7810 */ /* 0x000fd60007ffe0ff */
.L_x_3:
[C---:B------:R-:W-:Y:S01]  /*0270*/  IMAD.IADD R21, R2.reuse, 0x1, R9 ;  /* 0x0000000102157824 */ /* 0x040fe200078e0209 */
[C---:B------:R-:W-:Y:S01]  /*0280*/  LEA R25, R2.reuse, R9, 0x1 ;  /* 0x0000000902197211 */ /* 0x040fe200078e08ff */
[----:B--2---:R-:W2:Y:S02]  /*0290*/  LDG.E R26, desc[UR6][R16.64] ;  /* 0x00000006101a7981 */ /* 0x004ea4000c1e1900 */
[--C-:B0-----:R-:W-:Y:S01]  /*02a0*/  IMAD.WIDE R20, R21, 0x4, R14.reuse ;  /* 0x0000000415147825 */ /* 0x101fe200078e020e */
[----:B------:R-:W-:Y:S01]  /*02b0*/  IADD3 R11, PT, PT, R9, 0x1, RZ ;  /* 0x00000001090b7810 */ /* 0x000fe20007ffe0ff */
[----:B------:R-:W4:Y:S02]  /*02c0*/  LDG.E R28, desc[UR6][R16.64+0x4] ;  /* 0x00000406101c7981 */ /* 0x000f24000c1e1900 */
[----:B------:R-:W-:Y:S02]  /*02d0*/  IMAD.WIDE R24, R25, 0x4, R14 ;  /* 0x0000000419187825 */ /* 0x000fe400078e020e */
[----:B------:R0:W3:Y:S01]  /*02e0*/  LDG.E R27, desc[UR6][R20.64] ;  /* 0x00000006141b7981 */ /* 0x0000e2000c1e1900 */
[----:B------:R-:W-:-:S03]  /*02f0*/  IADD3 R19, PT, PT, R2, R11, RZ ;  /* 0x0000000b02137210 */ /* 0x000fc60007ffe0ff */
[----:B------:R-:W4:Y:S02]  /*0300*/  LDG.E R25, desc[UR6][R24.64] ;  /* 0x0000000618197981 */ /* 0x000f24000c1e1900 */
[----:B------:R-:W-:Y:S01]  /*0310*/  IMAD.WIDE R18, R19, 0x4, R14 ;  /* 0x0000000413127825 */ /* 0x000fe200078e020e */
[----:B------:R-:W-:-:S05]  /*0320*/  LEA R23, R2, R11, 0x1 ;  /* 0x0000000b02177211 */ /* 0x000fca00078e08ff */
[----:B------:R1:W4:Y:S01]  /*0330*/  LDG.E R19, desc[UR6][R18.64] ;  /* 0x0000000612137981 */ /* 0x000322000c1e1900 */
[----:B0-----:R-:W-:Y:S01]  /*0340*/  IMAD.WIDE R20, R23, 0x4, R14 ;  /* 0x0000000417147825 */ /* 0x001fe200078e020e */
[----:B------:R-:W-:Y:S02]  /*0350*/  IADD3 R29, PT, PT, R9, 0x2, RZ ;  /* 0x00000002091d7810 */ /* 0x000fe40007ffe0ff */
[----:B------:R-:W4:Y:S03]  /*0360*/  LDG.E R24, desc[UR6][R16.64+0x8] ;  /* 0x0000080610187981 */ /* 0x000f26000c1e1900 */
[----:B------:R-:W-:Y:S01]  /*0370*/  IMAD.IADD R23, R2, 0x1, R29 ;  /* 0x0000000102177824 */ /* 0x000fe200078e021d */
[----:B------:R-:W4:Y:S03]  /*0380*/  LDG.E R21, desc[UR6][R20.64] ;  /* 0x0000000614157981 */ /* 0x000f26000c1e1900 */
[----:B------:R-:W-:-:S06]  /*0390*/  IMAD.WIDE R22, R23, 0x4, R14 ;  /* 0x0000000417167825 */ /* 0x000fcc00078e020e */
[----:B------:R-:W4:Y:S01]  /*03a0*/  LDG.E R23, desc[UR6][R22.64] ;  /* 0x0000000616177981 */ /* 0x000f22000c1e1900 */
[----:B--2--5:R-:W-:Y:S01]  /*03b0*/  FADD.FTZ R26, R5, -R26 ;  /* 0x8000001a051a7221 */ /* 0x024fe20000010000 */
[----:B---3--:R-:W-:-:S04]  /*03c0*/  FADD.FTZ R27, R6, -R27 ;  /* 0x8000001b061b7221 */ /* 0x008fc80000010000 */
[----:B------:R-:W-:Y:S01]  /*03d0*/  FMUL.FTZ R27, R27, R27 ;  /* 0x0000001b1b1b7220 */ /* 0x000fe20000410000 */
[----:B----4-:R-:W-:-:S03]  /*03e0*/  FADD.FTZ R25, R4, -R25 ;  /* 0x8000001904197221 */ /* 0x010fc60000010000 */
[----:B-1----:R-:W-:-:S04]  /*03f0*/  FFMA.FTZ R18, R26, R26, R27 ;  /* 0x0000001a1a127223 */ /* 0x002fc8000001001b */
[----:B------:R-:W-:Y:S01]  /*0400*/  FFMA.FTZ R18, R25, R25, R18 ;  /* 0x0000001919127223 */ /* 0x000fe20000010012 */
[----:B------:R-:W-:-:S04]  /*0410*/  FADD.FTZ R19, R6, -R19 ;  /* 0x8000001306137221 */ /* 0x000fc80000010000 */
[----:B------:R-:W-:Y:S01]  /*0420*/  FSETP.GEU.FTZ.AND P3, PT, R18, R7, PT ;  /* 0x000000071200720b */ /* 0x000fe20003f7e000 */
[----:B------:R-:W-:Y:S01]  /*0430*/  FADD.FTZ R28, R5, -R28 ;  /* 0x8000001c051c7221 */ /* 0x000fe20000010000 */
[----:B------:R-:W-:-:S04]  /*0440*/  FMUL.FTZ R19, R19, R19 ;  /* 0x0000001313137220 */ /* 0x000fc80000410000 */
[----:B------:R-:W-:Y:S01]  /*0450*/  FFMA.FTZ R26, R28, R28, R19 ;  /* 0x0000001c1c1a7223 */ /* 0x000fe20000010013 */
[----:B------:R-:W-:Y:S01]  /*0460*/  LEA R19, R2, R29, 0x1 ;  /* 0x0000001d02137211 */ /* 0x000fe200078e08ff */
[----:B------:R-:W-:Y:S01]  /*0470*/  FADD.FTZ R21, R4, -R21 ;  /* 0x8000001504157221 */ /* 0x000fe20000010000 */
[----:B------:R-:W-:-:S04]  /*0480*/  IADD3 R25, PT, PT, R9, 0x3, RZ ;  /* 0x0000000309197810 */ /* 0x000fc80007ffe0ff */
[----:B------:R-:W-:Y:S01]  /*0490*/  @!P3 MOV R7, R18 ;  /* 0x000000120007b202 */ /* 0x000fe20000000f00 */
[----:B------:R-:W-:-:S04]  /*04a0*/  IMAD.WIDE R18, R19, 0x4, R14 ;  /* 0x0000000413127825 */ /* 0x000fc800078e020e */
[----:B------:R-:W-:Y:S01]  /*04b0*/  FFMA.FTZ R26, R21, R21, R26 ;  /* 0x00000015151a7223 */ /* 0x000fe2000001001a */
[----:B------:R-:W-:Y:S01]  /*04c0*/  IADD3 R21, PT, PT, R2, R25, RZ ;  /* 0x0000001902157210 */ /* 0x000fe20007ffe0ff */
[----:B------:R-:W-:Y:S01]  /*04d0*/  FADD.FTZ R23, R6, -R23 ;  /* 0x8000001706177221 */ /* 0x000fe20000010000 */
[----:B------:R-:W2:Y:S03]  /*04e0*/  LDG.E R19, desc[UR6][R18.64] ;  /* 0x0000000612137981 */ /* 0x000ea6000c1e1900 */
[----:B------:R-:W-:-:S04]  /*04f0*/  IMAD.WIDE R20, R21, 0x4, R14 ;  /* 0x0000000415147825 */ /* 0x000fc800078e020e */
[----:B------:R-:W-:Y:S01]  /*0500*/  FADD.FTZ R24, R5, -R24 ;  /* 0x8000001805187221 */ /* 0x000fe20000010000 */
[----:B------:R-:W-:Y:S01]  /*0510*/  FMUL.FTZ R23, R23, R23 ;  /* 0x0000001717177220 */ /* 0x000fe20000410000 */
[----:B------:R-:W-:Y:S01]  /*0520*/  LEA R27, R2, R25, 0x1 ;  /* 0x00000019021b7211 */ /* 0x000fe200078e08ff */
[----:B------:R-:W3:Y:S02]  /*0530*/  LDG.E R21, desc[UR6][R20.64] ;  /* 0x0000000614157981 */ /* 0x000ee4000c1e1900 */
[----:B------:R-:W-:Y:S02]  /*0540*/  FFMA.FTZ R28, R24, R24, R23 ;  /* 0x00000018181c7223 */ /* 0x000fe40000010017 */
[----:B------:R-:W-:Y:S01]  /*0550*/  IMAD.WIDE R22, R27, 0x4, R14 ;  /* 0x000000041b167825 */ /* 0x000fe200078e020e */
[----:B------:R0:W4:Y:S05]  /*0560*/  LDG.E R24, desc[UR6][R16.64+0xc] ;  /* 0x00000c0610187981 */ /* 0x00012a000c1e1900 */
[----:B------:R-:W4:Y:S01]  /*0570*/  LDG.E R23, desc[UR6][R22.64] ;  /* 0x0000000616177981 */ /* 0x000f22000c1e1900 */
[----:B------:R-:W-:-:S13]  /*0580*/  FSETP.GEU.FTZ.AND P4, PT, R26, R7, PT ;  /* 0x000000071a00720b */ /* 0x000fda0003f9e000 */
[----:B------:R-:W-:Y:S01]  /*0590*/  @!P4 IMAD.MOV.U32 R7, RZ, RZ, R26 ;  /* 0x000000ffff07c224 */ /* 0x000fe200078e001a */
[----:B------:R-:W-:Y:S02]  /*05a0*/  @!P3 MOV R8, R9 ;  /* 0x000000090008b202 */ /* 0x000fe40000000f00 */
[----:B------:R-:W-:-:S04]  /*05b0*/  IADD3 R9, PT, PT, R9, 0x4, RZ ;  /* 0x0000000409097810 */ /* 0x000fc80007ffe0ff */
[----:B------:R-:W-:Y:S02]  /*05c0*/  ISETP.GE.AND P3, PT, R9, R10, PT ;  /* 0x0000000a0900720c */ /* 0x000fe40003f66270 */
[----:B------:R-:W-:Y:S02]  /*05d0*/  @!P4 MOV R8, R11 ;  /* 0x0000000b0008c202 */ /* 0x000fe40000000f00 */
[----:B0-----:R-:W-:-:S05]  /*05e0*/  IADD3 R16, P4, PT, R16, 0x10, RZ ;  /* 0x0000001010107810 */ /* 0x001fca0007f9e0ff */
[----:B------:R-:W-:Y:S02]  /*05f0*/  IMAD.X R17, RZ, RZ, R17, P4 ;  /* 0x000000ffff117224 */ /* 0x000fe400020e0611 */
[----:B--2---:R-:W-:-:S04]  /*0600*/  FADD.FTZ R19, R4, -R19 ;  /* 0x8000001304137221 */ /* 0x004fc80000010000 */
[----:B------:R-:W-:Y:S01]  /*0610*/  FFMA.FTZ R18, R19, R19, R28 ;  /* 0x0000001313127223 */ /* 0x000fe2000001001c */
[----:B---3--:R-:W-:-:S04]  /*0620*/  FADD.FTZ R21, R6, -R21 ;  /* 0x8000001506157221 */ /* 0x008fc80000010000 */
[----:B------:R-:W-:Y:S01]  /*0630*/  FSETP.GEU.FTZ.AND P2, PT, R18, R7, PT ;  /* 0x000000071200720b */ /* 0x000fe20003f5e000 */
[----:B----4-:R-:W-:Y:S01]  /*0640*/  FADD.FTZ R24, R5, -R24 ;  /* 0x8000001805187221 */ /* 0x010fe20000010000 */
[----:B------:R-:W-:Y:S01]  /*0650*/  FMUL.FTZ R21, R21, R21 ;  /* 0x0000001515157220 */ /* 0x000fe20000410000 */
[----:B------:R-:W-:-:S03]  /*0660*/  FADD.FTZ R19, R4, -R23 ;  /* 0x8000001704137221 */ /* 0x000fc60000010000 */
[----:B------:R-:W-:-:S04]  /*0670*/  FFMA.FTZ R24, R24, R24, R21 ;  /* 0x0000001818187223 */ /* 0x000fc80000010015 */
[----:B------:R-:W-:-:S03]  /*0680*/  FFMA.FTZ R24, R19, R19, R24 ;  /* 0x0000001313187223 */ /* 0x000fc60000010018 */
[----:B------:R-:W-:-:S04]  /*0690*/  @!P2 MOV R7, R18 ;  /* 0x000000120007a202 */ /* 0x000fc80000000f00 */
[----:B------:R-:W-:Y:S02]  /*06a0*/  FSETP.GEU.FTZ.AND P1, PT, R24, R7, PT ;  /* 0x000000071800720b */ /* 0x000fe40003f3e000 */
[----:B------:R-:W-:-:S11]  /*06b0*/  @!P2 MOV R8, R29 ;  /* 0x0000001d0008a202 */ /* 0x000fd60000000f00 */
[----:B------:R-:W-:Y:S02]  /*06c0*/  @!P1 MOV R7, R24 ;  /* 0x0000001800079202 */ /* 0x000fe40000000f00 */
[----:B------:R-:W-:Y:S01]  /*06d0*/  @!P1 MOV R8, R25 ;  /* 0x0000001900089202 */ /* 0x000fe20000000f00 */
[----:B------:R-:W-:Y:S06]  /*06e0*/  @!P3 BRA `(.L_x_3) ;  /* 0xfffffff800e0b947 */ /* 0x000fec000383ffff */
.L_x_2:
[----:B------:R-:W-:-:S04]  /*06f0*/  IADD3 R10, PT, PT, R2, -R9, RZ ;  /* 0x80000009020a7210 */ /* 0x000fc80007ffe0ff */
[----:B------:R-:W-:-:S13]  /*0700*/  ISETP.GT.AND P1, PT, R10, 0x1, PT ;  /* 0x000000010a00780c */ /* 0x000fda0003f24270 */
[----:B------:R-:W-:Y:S05]  /*0710*/  @!P1 BRA `(.L_x_4) ;  /* 0x0000000000a89947 */ /* 0x000fea0003800000 */
[----:B------:R-:W0:Y:S01]  /*0720*/  LDC.64 R10, c[0x0][0x390] ;  /* 0x0000e400ff0a7b82 */ /* 0x000e220000000a00 */
[CC--:B------:R-:W-:Y:S02]  /*0730*/  IADD3 R15, PT, PT, R2.reuse, R9.reuse, RZ ;  /* 0x00000009020f7210 */ /* 0x0c0fe40007ffe0ff */
[----:B------:R-:W-:Y:S01]  /*0740*/  LEA R19, R2, R9, 0x1 ;  /* 0x0000000902137211 */ /* 0x000fe200078e08ff */
[----:B------:R-:W-:-:S05]  /*0750*/  VIADD R23, R9, 0x1 ;  /* 0x0000000109177836 */ /* 0x000fca0000000000 */
[----:B------:R-:W-:Y:S01]  /*0760*/  IADD3 R21, PT, PT, R2, R23, RZ ;  /* 0x0000001702157210 */ /* 0x000fe20007ffe0ff */
[----:B0-----:R-:W-:-:S05]  /*0770*/  IMAD.WIDE R14, R15, 0x4, R10 ;  /* 0x000000040f0e7825 */ /* 0x001fca00078e020a */
[----:B------:R0:W4:Y:S01]  /*0780*/  LDG.E R25, desc[UR6][R14.64] ;  /* 0x000000060e197981 */ /* 0x000122000c1e1900 */
[----:B------:R-:W-:-:S06]  /*0790*/  IMAD.WIDE R18, R19, 0x4, R10 ;  /* 0x0000000413127825 */ /* 0x000fcc00078e020a */
[----:B------:R-:W3:Y:S01]  /*07a0*/  LDG.E R19, desc[UR6][R18.64] ;  /* 0x0000000612137981 */ /* 0x000ee2000c1e1900 */
[----:B0-----:R-:W-:Y:S02]  /*07b0*/  MOV R14, R16 ;  /* 0x00000010000e7202 */ /* 0x001fe40000000f00 */
[----:B--2---:R-:W-:-:S05]  /*07c0*/  MOV R15, R17 ;  /* 0x00000011000f7202 */ /* 0x004fca0000000f00 */
[----:B------:R-:W2:Y:S01]  /*07d0*/  LDG.E R22, desc[UR6][R14.64] ;  /* 0x000000060e167981 */ /* 0x000ea2000c1e1900 */
[--C-:B------:R-:W-:Y:S01]  /*07e0*/  IMAD.WIDE R20, R21, 0x4, R10.reuse ;  /* 0x0000000415147825 */ /* 0x100fe200078e020a */
[----:B------:R-:W-:Y:S02]  /*07f0*/  LEA R27, R2, R23, 0x1 ;  /* 0x00000017021b7211 */ /* 0x000fe400078e08ff */
[----:B------:R-:W2:Y:S04]  /*0800*/  LDG.E R24, desc[UR6][R14.64+0x4] ;  /* 0x000004060e187981 */ /* 0x000ea8000c1e1900 */
[----:B------:R-:W2:Y:S01]  /*0810*/  LDG.E R21, desc[UR6][R20.64] ;  /* 0x0000000614157981 */ /* 0x000ea2000c1e1900 */
[----:B------:R-:W-:-:S06]  /*0820*/  IMAD.WIDE R10, R27, 0x4, R10 ;  /* 0x000000041b0a7825 */ /* 0x000fcc00078e020a */
[----:B------:R-:W2:Y:S01]  /*0830*/  LDG.E R11, desc[UR6][R10.64] ;  /* 0x000000060a0b7981 */ /* 0x000ea2000c1e1900 */
[----:B------:R-:W-:-:S04]  /*0840*/  IADD3 R16, P3, PT, R16, 0x4, RZ ;  /* 0x0000000410107810 */ /* 0x000fc80007f7e0ff */
[----:B------:R-:W-:Y:S02]  /*0850*/  IADD3.X R17, PT, PT, RZ, R17, RZ, P3, !PT ;  /* 0x00000011ff117210 */ /* 0x000fe40001ffe4ff */
[----:B------:R-:W-:Y:S02]  /*0860*/  IADD3 R16, P3, PT, R16, 0x4, RZ ;  /* 0x0000000410107810 */ /* 0x000fe40007f7e0ff */
[----:B------:R-:W-:Y:S02]  /*0870*/  PLOP3.LUT P0, PT, PT, PT, PT, 0x8, 0x80 ;  /* 0x000000000080781c */ /* 0x000fe40003f0e170 */
[----:B------:R-:W-:Y:S01]  /*0880*/  IADD3.X R17, PT, PT, RZ, R17, RZ, P3, !PT ;  /* 0x00000011ff117210 */ /* 0x000fe20001ffe4ff */
[----:B----45:R-:W-:-:S04]  /*0890*/  FADD.FTZ R25, R6, -R25 ;  /* 0x8000001906197221 */ /* 0x030fc80000010000 */
[----:B------:R-:W-:Y:S01]  /*08a0*/  FMUL.FTZ R25, R25, R25 ;  /* 0x0000001919197220 */ /* 0x000fe20000410000 */
[----:B---3--:R-:W-:Y:S01]  /*08b0*/  FADD.FTZ R19, R4, -R19 ;  /* 0x8000001304137221 */ /* 0x008fe20000010000 */
[----:B--2---:R-:W-:-:S04]  /*08c0*/  FADD.FTZ R22, R5, -R22 ;  /* 0x8000001605167221 */ /* 0x004fc80000010000 */
[----:B------:R-:W-:-:S04]  /*08d0*/  FFMA.FTZ R22, R22, R22, R25 ;  /* 0x0000001616167223 */ /* 0x000fc80000010019 */
[----:B------:R-:W-:Y:S01]  /*08e0*/  FFMA.FTZ R22, R19, R19, R22 ;  /* 0x0000001313167223 */ /* 0x000fe20000010016 */
[----:B------:R-:W-:-:S04]  /*08f0*/  FADD.FTZ R18, R6, -R21 ;  /* 0x8000001506127221 */ /* 0x000fc80000010000 */
[----:B------:R-:W-:Y:S01]  /*0900*/  FSETP.GEU.FTZ.AND P1, PT, R22, R7, PT ;  /* 0x000000071600720b */ /* 0x000fe20003f3e000 */
[----:B------:R-:W-:Y:S01]  /*0910*/  FADD.FTZ R24, R5, -R24 ;  /* 0x8000001805187221 */ /* 0x000fe20000010000 */
[----:B------:R-:W-:Y:S01]  /*0920*/  FMUL.FTZ R15, R18, R18 ;  /* 0x00000012120f7220 */ /* 0x000fe20000410000 */
[----:B------:R-:W-:-:S03]  /*0930*/  FADD.FTZ R11, R4, -R11 ;  /* 0x8000000b040b7221 */ /* 0x000fc60000010000 */
[----:B------:R-:W-:-:S04]  /*0940*/  FFMA.FTZ R24, R24, R24, R15 ;  /* 0x0000001818187223 */ /* 0x000fc8000001000f */
[----:B------:R-:W-:-:S03]  /*0950*/  FFMA.FTZ R24, R11, R11, R24 ;  /* 0x0000000b0b187223 */ /* 0x000fc60000010018 */
[----:B------:R-:W-:-:S04]  /*0960*/  @!P1 MOV R7, R22 ;  /* 0x0000001600079202 */ /* 0x000fc80000000f00 */
[----:B------:R-:W-:Y:S01]  /*0970*/  FSETP.GEU.FTZ.AND P2, PT, R24, R7, PT ;  /* 0x000000071800720b */ /* 0x000fe20003f5e000 */
[----:B------:R-:W-:Y:S01]  /*0980*/  @!P1 IMAD.MOV.U32 R8, RZ, RZ, R9 ;  /* 0x000000ffff089224 */ /* 0x000fe200078e0009 */
[----:B------:R-:W-:-:S11]  /*0990*/  IADD3 R9, PT, PT, R23, 0x1, RZ ;  /* 0x0000000117097810 */ /* 0x000fd60007ffe0ff */
[----:B------:R-:W-:Y:S02]  /*09a0*/  @!P2 MOV R7, R24 ;  /* 0x000000180007a202 */ /* 0x000fe40000000f00 */
[----:B------:R-:W-:-:S07]  /*09b0*/  @!P2 MOV R8, R23 ;  /* 0x000000170008a202 */ /* 0x000fce0000000f00 */
.L_x_4:
[----:B------:R-:W-:-:S13]  /*09c0*/  ISETP.NE.OR P0, PT, R9, R2, P0 ;  /* 0x000000020900720c */ /* 0x000fda0000705670 */
[----:B------:R-:W-:Y:S05]  /*09d0*/  @!P0 BRA `(.L_x_5) ;  /* 0x0000000000608947 */ /* 0x000fea0003800000 */
.L_x_1:
[CC--:B------:R-:W-:Y:S01]  /*09e0*/  IADD3 R15, PT, PT, R2.reuse, R9.reuse, RZ ;  /* 0x00000009020f7210 */ /* 0x0c0fe20007ffe0ff */
[----:B--2---:R0:W2:Y:S01]  /*09f0*/  LDG.E R18, desc[UR6][R16.64] ;  /* 0x0000000610127981 */ /* 0x0040a2000c1e1900 */
[----:B------:R-:W-:-:S03]  /*0a00*/  LEA R11, R2, R9, 0x1 ;  /* 0x00000009020b7211 */ /* 0x000fc600078e08ff */
[----:B---3--:R-:W-:-:S04]  /*0a10*/  IMAD.WIDE R14, R15, 0x4, R12 ;  /* 0x000000040f0e7825 */ /* 0x008fc800078e020c */
[----:B------:R-:W-:Y:S02]  /*0a20*/  IMAD.WIDE R10, R11, 0x4, R12 ;  /* 0x000000040b0a7825 */ /* 0x000fe400078e020c */
[----:B------:R-:W3:Y:S04]  /*0a30*/  LDG.E R15, desc[UR6][R14.64] ;  /* 0x000000060e0f7981 */ /* 0x000ee8000c1e1900 */
[----:B------:R-:W4:Y:S01]  /*0a40*/  LDG.E R11, desc[UR6][R10.64] ;  /* 0x000000060a0b7981 */ /* 0x000f22000c1e1900 */
[----:B0-----:R-:W-:-:S04]  /*0a50*/  IADD3 R16, P2, PT, R16, 0x4, RZ ;  /* 0x0000000410107810 */ /* 0x001fc80007f5e0ff */
[----:B------:R-:W-:Y:S01]  /*0a60*/  IADD3.X R17, PT, PT, RZ, R17, RZ, P2, !PT ;  /* 0x00000011ff117210 */ /* 0x000fe200017fe4ff */
[----:B--2--5:R-:W-:Y:S01]  /*0a70*/  FADD.FTZ R18, R5, -R18 ;  /* 0x8000001205127221 */ /* 0x024fe20000010000 */
[----:B---3--:R-:W-:-:S04]  /*0a80*/  FADD.FTZ R19, R6, -R15 ;  /* 0x8000000f06137221 */ /* 0x008fc80000010000 */
[----:B------:R-:W-:Y:S01]  /*0a90*/  FMUL.FTZ R21, R19, R19 ;  /* 0x0000001313157220 */ /* 0x000fe20000410000 */
[----:B----4-:R-:W-:-:S03]  /*0aa0*/  FADD.FTZ R19, R4, -R11 ;  /* 0x8000000b04137221 */ /* 0x010fc60000010000 */
[----:B------:R-:W-:-:S04]  /*0ab0*/  FFMA.FTZ R18, R18, R18, R21 ;  /* 0x0000001212127223 */ /* 0x000fc80000010015 */
[----:B------:R-:W-:-:S05]  /*0ac0*/  FFMA.FTZ R18, R19, R19, R18 ;  /* 0x0000001313127223 */ /* 0x000fca0000010012 */
[----:B------:R-:W-:-:S13]  /*0ad0*/  FSETP.GEU.FTZ.AND P0, PT, R18, R7, PT ;  /* 0x000000071200720b */ /* 0x000fda0003f1e000 */
[----:B------:R-:W-:Y:S01]  /*0ae0*/  @!P0 IMAD.MOV.U32 R8, RZ, RZ, R9 ;  /* 0x000000ffff088224 */ /* 0x000fe200078e0009 */
[----:B------:R-:W-:-:S04]  /*0af0*/  IADD3 R9, PT, PT, R9, 0x1, RZ ;  /* 0x0000000109097810 */ /* 0x000fc80007ffe0ff */
[----:B------:R-:W-:Y:S02]  /*0b00*/  ISETP.NE.AND P1, PT, R2, R9, PT ;  /* 0x000000090200720c */ /* 0x000fe40003f25270 */
[----:B------:R-:W-:-:S11]  /*0b10*/  @!P0 MOV R7, R18 ;  /* 0x0000001200078202 */ /* 0x000fd60000000f00 */
[----:B------:R-:W-:Y:S05]  /*0b20*/  @P1 BRA `(.L_x_1) ;  /* 0xfffffffc00ac1947 */ /* 0x000fea000383ffff */
[----:B------:R-:W-:Y:S05]  /*0b30*/  BRA `(.L_x_5) ;  /* 0x0000000000087947 */ /* 0x000fea0003800000 */
.L_x_0:
[----:B------:R-:W-:Y:S01]  /*0b40*/  HFMA2 R7, -RZ, RZ, 7.76171875, 32 ;  /* 0x47c35000ff077431 */ /* 0x000fe200000001ff */
[----:B------:R-:W-:-:S07]  /*0b50*/  MOV R8, RZ ;  /* 0x000000ff00087202 */ /* 0x000fce0000000f00 */
.L_x_5:
[----:B------:R-:W0:Y:S01]  /*0b60*/  LDC.64 R10, c[0x0][0x380] ;  /* 0x0000e000ff0a7b82 */ /* 0x000e220000000a00 */
[----:B------:R-:W-:-:S04]  /*0b70*/  IADD3 R8, PT, PT, R8, 0x1, RZ ;  /* 0x0000000108087810 */ /* 0x000fc80007ffe0ff */
[----:B------:R-:W-:Y:S01]  /*0b80*/  I2FP.F32.S32 R9, R8 ;  /* 0x0000000800097245 */ /* 0x000fe20000201400 */
[----:B0----5:R-:W-:-:S04]  /*0b90*/  IMAD.WIDE R4, R0, 0x4, R10 ;  /* 0x0000000400047825 */ /* 0x021fc800078e020a */
[----:B------:R-:W-:Y:S01]  /*0ba0*/  IMAD.WIDE R2, R3, 0x4, R10 ;  /* 0x0000000403027825 */ /* 0x000fe200078e020a */
[----:B------:R-:W-:Y:S04]  /*0bb0*/  STG.E desc[UR6][R4.64], R9 ;  /* 0x0000000904007986 */ /* 0x000fe8000c101906 */
[----:B------:R-:W-:Y:S01]  /*0bc0*/  STG.E desc[UR6][R2.64], R7 ;  /* 0x0000000702007986 */ /* 0x000fe2000c101906 */
[----:B------:R-:W-:Y:S05]  /*0bd0*/  EXIT ;  /* 0x000000000000794d */ /* 0x000fea0003800000 */
.L_x_6:
[----:B------:R-:W-:-:S00]  /*0be0*/  BRA `(.L_x_6) ;  /* 0xfffffffc00fc7947 */ /* 0x000fc0000383ffff */
[----:B------:R-:W-:-:S00]  /*0bf0*/  NOP ;  /* 0x0000000000007918 */ /* 0x000fc00000000000 */
        /* <DEDUP_REMOVED lines=8> */
.L_x_7:


//--------------------- .nv.shared.reserved.0     --------------------------
	.section	.nv.shared.reserved.0,"aw",@nobits
	.weak		__nv_reservedSMEM_offset_0_alias
	.size		__nv_reservedSMEM_offset_0_alias, 0, 64
	.other		__nv_reservedSMEM_offset_0_alias,@"STO_CUDA_RESERVED_SHARED STV_DEFAULT"
__nv_reservedSMEM_offset_0_alias:
	.zero		0
	.zero		64


//--------------------- .nv.constant0._Z9KNNSearchPfPKiPKfS3_ --------------------------
	.section	.nv.constant0._Z9KNNSearchPfPKiPKfS3_,"a",@progbits
	.sectionflags	@""
	.align	4
.nv.constant0._Z9KNNSearchPfPKiPKfS3_:
	.zero		928


//--------------------- SYMBOLS --------------------------

	.type		.nv.reservedSmem.offset0,@object
	.size		.nv.reservedSmem.offset0,0x4
